	.headerflags	@"EF_CUDA_TEXMODE_UNIFIED EF_CUDA_64BIT_ADDRESS EF_CUDA_ACCELERATORS EF_CUDA_SM90 EF_CUDA_VIRTUAL_SM(EF_CUDA_SM90)"
	.elftype	@"ET_EXEC"


//--------------------- .nv.info                  --------------------------
	.section	.nv.info,"",@"SHT_CUDA_INFO"
	.align	4


	//----- nvinfo : EIATTR_REGCOUNT
	.align		4
        /*0000*/ 	.byte	0x04, 0x2f
        /*0002*/ 	.short	(.L_1 - .L_0)
	.align		4
.L_0:
        /*0004*/ 	.word	index@(triton_mm)
        /*0008*/ 	.word	0x00000048


	//----- nvinfo : EIATTR_MIN_STACK_SIZE
	.align		4
.L_1:
        /*000c*/ 	.byte	0x04, 0x12
        /*000e*/ 	.short	(.L_3 - .L_2)
	.align		4
.L_2:
        /*0010*/ 	.word	index@(triton_mm)
        /*0014*/ 	.word	0x00000000


	//----- nvinfo : EIATTR_FRAME_SIZE
	.align		4
.L_3:
        /*0018*/ 	.byte	0x04, 0x11
        /*001a*/ 	.short	(.L_5 - .L_4)
	.align		4
.L_4:
        /*001c*/ 	.word	index@(triton_mm)
        /*0020*/ 	.word	0x00000000


	//----- nvinfo : EIATTR_MIN_STACK_SIZE
	.align		4
.L_5:
        /*0024*/ 	.byte	0x04, 0x12
        /*0026*/ 	.short	(.L_7 - .L_6)
	.align		4
.L_6:
        /*0028*/ 	.word	index@(triton_mm)
        /*002c*/ 	.word	0x00000000
.L_7:


//--------------------- .nv.info.triton_mm        --------------------------
	.section	.nv.info.triton_mm,"",@"SHT_CUDA_INFO"
	.sectionflags	@""
	.align	4


	//----- nvinfo : EIATTR_CUDA_API_VERSION
	.align		4
        /*0000*/ 	.byte	0x04, 0x37
        /*0002*/ 	.short	(.L_9 - .L_8)
.L_8:
        /*0004*/ 	.word	0x0000007c


	//----- nvinfo : EIATTR_KPARAM_INFO
	.align		4
.L_9:
        /*0008*/ 	.byte	0x04, 0x17
        /*000a*/ 	.short	(.L_11 - .L_10)
.L_10:
        /*000c*/ 	.word	0x00000000
        /*0010*/ 	.short	0x0004
        /*0012*/ 	.short	0x001c
        /*0014*/ 	.byte	0x00, 0xf0, 0x11, 0x00


	//----- nvinfo : EIATTR_KPARAM_INFO
	.align		4
.L_11:
        /*0018*/ 	.byte	0x04, 0x17
        /*001a*/ 	.short	(.L_13 - .L_12)
.L_12:
        /*001c*/ 	.word	0x00000000
        /*0020*/ 	.short	0x0003
        /*0022*/ 	.short	0x0018
        /*0024*/ 	.byte	0x00, 0xf0, 0x11, 0x00


	//----- nvinfo : EIATTR_KPARAM_INFO
	.align		4
.L_13:
        /*0028*/ 	.byte	0x04, 0x17
        /*002a*/ 	.short	(.L_15 - .L_14)
.L_14:
        /*002c*/ 	.word	0x00000000
        /*0030*/ 	.short	0x0002
        /*0032*/ 	.short	0x0010
        /*0034*/ 	.byte	0x00, 0xf0, 0x21, 0x00


	//----- nvinfo : EIATTR_KPARAM_INFO
	.align		4
.L_15:
        /*0038*/ 	.byte	0x04, 0x17
        /*003a*/ 	.short	(.L_17 - .L_16)
.L_16:
        /*003c*/ 	.word	0x00000000
        /*0040*/ 	.short	0x0001
        /*0042*/ 	.short	0x0008
        /*0044*/ 	.byte	0x00, 0xf0, 0x21, 0x00


	//----- nvinfo : EIATTR_KPARAM_INFO
	.align		4
.L_17:
        /*0048*/ 	.byte	0x04, 0x17
        /*004a*/ 	.short	(.L_19 - .L_18)
.L_18:
        /*004c*/ 	.word	0x00000000
        /*0050*/ 	.short	0x0000
        /*0052*/ 	.short	0x0000
        /*0054*/ 	.byte	0x00, 0xf0, 0x21, 0x00


	//----- nvinfo : EIATTR_SPARSE_MMA_MASK
	.align		4
.L_19:
        /*0058*/ 	.byte	0x03, 0x50
        /*005a*/ 	.short	0x0000


	//----- nvinfo : EIATTR_MAXREG_COUNT
	.align		4
        /*005c*/ 	.byte	0x03, 0x1b
        /*005e*/ 	.short	0x00ff


	//----- nvinfo : EIATTR_EXIT_INSTR_OFFSETS
	.align		4
        /*0060*/ 	.byte	0x04, 0x1c
        /*0062*/ 	.short	(.L_21 - .L_20)


	//   ....[0]....
.L_20:
        /*0064*/ 	.word	0x00000050


	//   ....[1]....
        /*0068*/ 	.word	0x000018e0


	//   ....[2]....
        /*006c*/ 	.word	0x00001910


	//----- nvinfo : EIATTR_MAX_THREADS
	.align		4
.L_21:
        /*0070*/ 	.byte	0x04, 0x05
        /*0072*/ 	.short	(.L_23 - .L_22)
.L_22:
        /*0074*/ 	.word	0x00000080
        /*0078*/ 	.word	0x00000001
        /*007c*/ 	.word	0x00000001


	//----- nvinfo : EIATTR_CBANK_PARAM_SIZE
	.align		4
.L_23:
        /*0080*/ 	.byte	0x03, 0x19
        /*0082*/ 	.short	0x0020


	//----- nvinfo : EIATTR_PARAM_CBANK
	.align		4
        /*0084*/ 	.byte	0x04, 0x0a
        /*0086*/ 	.short	(.L_25 - .L_24)
	.align		4
.L_24:
        /*0088*/ 	.word	index@(.nv.constant0.triton_mm)
        /*008c*/ 	.short	0x0210
        /*008e*/ 	.short	0x0020


	//----- nvinfo : EIATTR_SW_WAR
	.align		4
.L_25:
        /*0090*/ 	.byte	0x04, 0x36
        /*0092*/ 	.short	(.L_27 - .L_26)
.L_26:
        /*0094*/ 	.word	0x00000008
.L_27:


//--------------------- .nv.callgraph             --------------------------
	.section	.nv.callgraph,"",@"SHT_CUDA_CALLGRAPH"
	.align	4
	.sectionentsize	8
	.align		4
        /*0000*/ 	.word	0x00000000
	.align		4
        /*0004*/ 	.word	0xffffffff
	.align		4
        /*0008*/ 	.word	0x00000000
	.align		4
        /*000c*/ 	.word	0xfffffffe
	.align		4
        /*0010*/ 	.word	0x00000000
	.align		4
        /*0014*/ 	.word	0xfffffffd
	.align		4
        /*0018*/ 	.word	0x00000000
	.align		4
        /*001c*/ 	.word	0xfffffffc


//--------------------- .text.triton_mm           --------------------------
	.section	.text.triton_mm,"ax",@progbits
	.sectionflags	@"SHF_BARRIERS=1"
	.align	128
        .global         triton_mm
        .type           triton_mm,@function
        .size           triton_mm,(.L_x_2 - triton_mm)
        .other          triton_mm,@"STO_CUDA_ENTRY STV_DEFAULT"
triton_mm:
.text.triton_mm:
[----:B------:R-:W1:Y:S02]  /*0000*/  LDC R1, c[0x0][0x28] ;  /* 0x00000a00ff017b82 */ /* 0x000e640000000800 */
[----:B------:R-:W2:Y:S02]  /*0010*/  LDC.64 R2, c[0x0][0x228] ;  /* 0x00008a00ff027b82 */ /* 0x000ea40000000a00 */
[----:B--2---:R-:W-:-:S05]  /*0020*/  IADD3 R42, R3, R2, RZ ;  /* 0x00000002032a7210 */ /* 0x004fca0007ffe0ff */
[----:B------:R-:W-:-:S05]  /*0030*/  IMAD R0, R42, 0xc00, RZ ;  /* 0x00000c002a007824 */ /* 0x000fca00078e02ff */
[----:B------:R-:W-:-:S13]  /*0040*/  ISETP.NE.AND P0, PT, R0, RZ, PT ;  /* 0x000000ff0000720c */ /* 0x000fda0003f05270 */
[----:B------:R-:W-:Y:S05]  /*0050*/  @!P0 EXIT ;  /* 0x000000000000894d */ /* 0x000fea0003800000 */
[----:B------:R-:W2:Y:S01]  /*0060*/  S2R R4, SR_CTAID.X ;  /* 0x0000000000047919 */ /* 0x000ea20000002500 */
[----:B------:R-:W-:Y:S01]  /*0070*/  VIADD R3, R42, 0x1f ;  /* 0x0000001f2a037836 */ /* 0x000fe20000000000 */
[----:B------:R-:W3:Y:S01]  /*0080*/  S2UR UR4, SR_CgaCtaId ;  /* 0x00000000000479c3 */ /* 0x000ee20000008800 */
[----:B------:R-:W-:Y:S01]  /*0090*/  UMOV UR5, 0x400 ;  /* 0x0000040000057882 */ /* 0x000fe20000000000 */
[----:B------:R-:W4:Y:S01]  /*00a0*/  S2R R39, SR_TID.X ;  /* 0x0000000000277919 */ /* 0x000f220000002100 */
[----:B------:R-:W-:Y:S01]  /*00b0*/  ULDC.64 UR6, c[0x0][0x208] ;  /* 0x0000820000067ab9 */ /* 0x000fe20000000a00 */
[----:B------:R-:W-:Y:S01]  /*00c0*/  SHF.R.S32.HI R0, RZ, 0x1f, R3 ;  /* 0x0000001fff007819 */ /* 0x000fe20000011403 */
[----:B------:R-:W-:Y:S01]  /*00d0*/  IMAD.MOV.U32 R66, RZ, RZ, RZ ;  /* 0x000000ffff427224 */ /* 0x000fe200078e00ff */
[----:B------:R-:W-:Y:S02]  /*00e0*/  UMOV UR8, URZ ;  /* 0x0000003f00087c82 */ /* 0x000fe40008000000 */
[----:B------:R-:W-:Y:S01]  /*00f0*/  LEA.HI R3, R0, R3, RZ, 0x5 ;  /* 0x0000000300037211 */ /* 0x000fe200078f28ff */
[----:B------:R-:W5:Y:S01]  /*0100*/  LDC.64 R62, c[0x0][0x210] ;  /* 0x00008400ff3e7b82 */ /* 0x000f620000000a00 */
[----:B---3--:R-:W-:-:S03]  /*0110*/  UPRMT UR4, UR4, 0x654, UR5 ;  /* 0x0000065404047896 */ /* 0x008fc60008000005 */
[----:B------:R-:W-:Y:S01]  /*0120*/  UMOV UR5, URZ ;  /* 0x0000003f00057c82 */ /* 0x000fe20008000000 */
[C---:B--2---:R-:W-:Y:S01]  /*0130*/  IMAD.HI R2, R4.reuse, 0x2aaaaaab, RZ ;  /* 0x2aaaaaab04027827 */ /* 0x044fe200078e02ff */
[----:B------:R-:W-:Y:S02]  /*0140*/  IABS R15, R4 ;  /* 0x00000004000f7213 */ /* 0x000fe40000000000 */
[----:B------:R-:W-:Y:S01]  /*0150*/  ISETP.GE.AND P2, PT, R4, RZ, PT ;  /* 0x000000ff0400720c */ /* 0x000fe20003f46270 */
[----:B----4-:R-:W-:Y:S01]  /*0160*/  IMAD.SHL.U32 R9, R39, 0x8, RZ ;  /* 0x0000000827097824 */ /* 0x010fe200078e00ff */
[----:B------:R-:W-:Y:S02]  /*0170*/  SHF.R.U32.HI R5, RZ, 0x1f, R2 ;  /* 0x0000001fff057819 */ /* 0x000fe40000011602 */
[----:B------:R-:W-:Y:S02]  /*0180*/  SHF.R.U32.HI R11, RZ, 0x4, R39 ;  /* 0x00000004ff0b7819 */ /* 0x000fe40000011627 */
[----:B------:R-:W-:-:S02]  /*0190*/  LEA.HI.SX32 R5, R2, R5, 0x19 ;  /* 0x0000000502057211 */ /* 0x000fc400078fcaff */
[----:B------:R-:W-:Y:S02]  /*01a0*/  SGXT.U32 R11, R11, 0x3 ;  /* 0x000000030b0b781a */ /* 0x000fe40000000000 */
[----:B------:R-:W-:Y:S01]  /*01b0*/  LOP3.LUT R9, R9, 0x78, RZ, 0xc0, !PT ;  /* 0x0000007809097812 */ /* 0x000fe200078ec0ff */
[C---:B------:R-:W-:Y:S01]  /*01c0*/  IMAD.SHL.U32 R12, R5.reuse, 0x8, RZ ;  /* 0x00000008050c7824 */ /* 0x040fe200078e00ff */
[--C-:B------:R-:W-:Y:S01]  /*01d0*/  SHF.R.U32.HI R14, RZ, 0x3, R39.reuse ;  /* 0x00000003ff0e7819 */ /* 0x100fe20000011627 */
[----:B------:R-:W-:Y:S01]  /*01e0*/  IMAD R5, R5, -0x300, R4 ;  /* 0xfffffd0005057824 */ /* 0x000fe200078e0204 */
[----:B------:R-:W-:Y:S01]  /*01f0*/  SHF.R.U32.HI R41, RZ, 0x2, R39 ;  /* 0x00000002ff297819 */ /* 0x000fe20000011627 */
[----:B------:R-:W-:Y:S01]  /*0200*/  IMAD.SHL.U32 R17, R9, 0x2, RZ ;  /* 0x0000000209117824 */ /* 0x000fe200078e00ff */
[----:B------:R-:W-:Y:S01]  /*0210*/  LEA.HI.SX32 R16, R3, -R12, 0x1b ;  /* 0x8000000c03107211 */ /* 0x000fe200078fdaff */
[----:B------:R-:W-:Y:S01]  /*0220*/  IMAD.SHL.U32 R4, R11, 0x100, RZ ;  /* 0x000001000b047824 */ /* 0x000fe200078e00ff */
[----:B------:R-:W-:-:S02]  /*0230*/  SGXT.U32 R14, R14, 0x1 ;  /* 0x000000010e0e781a */ /* 0x000fc40000000000 */
[----:B------:R-:W-:Y:S02]  /*0240*/  VIMNMX R16, R16, 0x8, PT ;  /* 0x0000000810107848 */ /* 0x000fe40003fe0100 */
[C---:B------:R-:W-:Y:S02]  /*0250*/  LOP3.LUT R48, R11.reuse, 0x8, RZ, 0xfc, !PT ;  /* 0x000000080b307812 */ /* 0x040fe400078efcff */
[----:B------:R-:W-:Y:S02]  /*0260*/  IABS R0, R16 ;  /* 0x0000001000007213 */ /* 0x000fe40000000000 */
[----:B------:R-:W-:Y:S01]  /*0270*/  LOP3.LUT R46, R11, 0x18, RZ, 0xfc, !PT ;  /* 0x000000180b2e7812 */ /* 0x000fe200078efcff */
[----:B------:R-:W-:Y:S01]  /*0280*/  IMAD.SHL.U32 R48, R48, 0x100, RZ ;  /* 0x0000010030307824 */ /* 0x000fe200078e00ff */
[----:B------:R-:W2:Y:S01]  /*0290*/  I2F.RP R3, R0 ;  /* 0x0000000000037306 */ /* 0x000ea20000209400 */
[C---:B------:R-:W-:Y:S02]  /*02a0*/  LOP3.LUT R8, R14.reuse, 0x2, RZ, 0xfc, !PT ;  /* 0x000000020e087812 */ /* 0x040fe400078efcff */
[----:B------:R-:W-:Y:S01]  /*02b0*/  LOP3.LUT R30, R14, 0x4, RZ, 0xfc, !PT ;  /* 0x000000040e1e7812 */ /* 0x000fe200078efcff */
[----:B------:R-:W-:Y:S01]  /*02c0*/  IMAD.SHL.U32 R46, R46, 0x100, RZ ;  /* 0x000001002e2e7824 */ /* 0x000fe200078e00ff */
[----:B------:R-:W-:-:S02]  /*02d0*/  LOP3.LUT R28, R14, 0x8, RZ, 0xfc, !PT ;  /* 0x000000080e1c7812 */ /* 0x000fc400078efcff */
[----:B------:R-:W-:Y:S02]  /*02e0*/  LOP3.LUT R40, R14, 0x7, R39, 0x78, !PT ;  /* 0x000000070e287812 */ /* 0x000fe400078e7827 */
[----:B------:R-:W-:Y:S02]  /*02f0*/  LOP3.LUT R8, R8, 0x7, R39, 0x78, !PT ;  /* 0x0000000708087812 */ /* 0x000fe400078e7827 */
[----:B------:R-:W-:Y:S01]  /*0300*/  LOP3.LUT R30, R30, 0x7, R39, 0x78, !PT ;  /* 0x000000071e1e7812 */ /* 0x000fe200078e7827 */
[----:B------:R-:W-:Y:S01]  /*0310*/  IMAD.SHL.U32 R40, R40, 0x10, RZ ;  /* 0x0000001028287824 */ /* 0x000fe200078e00ff */
[----:B------:R-:W-:Y:S01]  /*0320*/  LOP3.LUT R28, R28, 0x7, R39, 0x78, !PT ;  /* 0x000000071c1c7812 */ /* 0x000fe200078e7827 */
[----:B------:R-:W-:Y:S01]  /*0330*/  IMAD.SHL.U32 R8, R8, 0x10, RZ ;  /* 0x0000001008087824 */ /* 0x000fe200078e00ff */
[----:B--2---:R-:W2:Y:S01]  /*0340*/  MUFU.RCP R6, R3 ;  /* 0x0000000300067308 */ /* 0x004ea20000001000 */
[----:B------:R-:W-:Y:S02]  /*0350*/  IMAD.SHL.U32 R30, R30, 0x10, RZ ;  /* 0x000000101e1e7824 */ /* 0x000fe400078e00ff */
[----:B------:R-:W-:-:S02]  /*0360*/  IMAD.SHL.U32 R28, R28, 0x10, RZ ;  /* 0x000000101c1c7824 */ /* 0x000fc400078e00ff */
[----:B--2---:R-:W-:Y:S01]  /*0370*/  VIADD R6, R6, 0xffffffe ;  /* 0x0ffffffe06067836 */ /* 0x004fe20000000000 */
[----:B------:R-:W-:-:S03]  /*0380*/  IABS R3, R5 ;  /* 0x0000000500037213 */ /* 0x000fc60000000000 */
[----:B------:R-:W2:Y:S02]  /*0390*/  F2I.FTZ.U32.TRUNC.NTZ R7, R6 ;  /* 0x0000000600077305 */ /* 0x000ea4000021f000 */
[----:B--2---:R-:W-:Y:S02]  /*03a0*/  IMAD.MOV R2, RZ, RZ, -R7 ;  /* 0x000000ffff027224 */ /* 0x004fe400078e0a07 */
[----:B------:R-:W-:Y:S02]  /*03b0*/  IMAD.MOV.U32 R6, RZ, RZ, RZ ;  /* 0x000000ffff067224 */ /* 0x000fe400078e00ff */
[----:B------:R-:W-:Y:S01]  /*03c0*/  IMAD R10, R2, R0, RZ ;  /* 0x00000000020a7224 */ /* 0x000fe200078e02ff */
[----:B------:R-:W-:-:S03]  /*03d0*/  IABS R2, R16 ;  /* 0x0000001000027213 */ /* 0x000fc60000000000 */
[----:B------:R-:W-:Y:S01]  /*03e0*/  IMAD.HI.U32 R10, R7, R10, R6 ;  /* 0x0000000a070a7227 */ /* 0x000fe200078e0006 */
[----:B------:R-:W-:-:S03]  /*03f0*/  IABS R7, R42 ;  /* 0x0000002a00077213 */ /* 0x000fc60000000000 */
[----:B------:R-:W-:Y:S01]  /*0400*/  IMAD.MOV R2, RZ, RZ, -R2 ;  /* 0x000000ffff027224 */ /* 0x000fe200078e0a02 */
[----:B------:R-:W2:Y:S01]  /*0410*/  I2F.RP R13, R7 ;  /* 0x00000007000d7306 */ /* 0x000ea20000209400 */
[----:B------:R-:W-:-:S04]  /*0420*/  IMAD.HI.U32 R6, R10, R15, RZ ;  /* 0x0000000f0a067227 */ /* 0x000fc800078e00ff */
[----:B------:R-:W-:Y:S02]  /*0430*/  IMAD R15, R6, R2, R15 ;  /* 0x00000002060f7224 */ /* 0x000fe400078e020f */
[----:B------:R-:W-:-:S03]  /*0440*/  IMAD.HI.U32 R10, R10, R3, RZ ;  /* 0x000000030a0a7227 */ /* 0x000fc600078e00ff */
[----:B------:R-:W-:Y:S01]  /*0450*/  ISETP.GT.U32.AND P0, PT, R0, R15, PT ;  /* 0x0000000f0000720c */ /* 0x000fe20003f04070 */
[----:B------:R-:W-:Y:S01]  /*0460*/  IMAD R3, R10, R2, R3 ;  /* 0x000000020a037224 */ /* 0x000fe200078e0203 */
[C---:B------:R-:W-:Y:S01]  /*0470*/  LOP3.LUT R2, R11.reuse, 0x10, RZ, 0xfc, !PT ;  /* 0x000000100b027812 */ /* 0x040fe200078efcff */
[----:B------:R-:W-:Y:S01]  /*0480*/  IMAD.SHL.U32 R6, R11, 0x10, RZ ;  /* 0x000000100b067824 */ /* 0x000fe200078e00ff */
[----:B--2---:R-:W2:Y:S02]  /*0490*/  MUFU.RCP R13, R13 ;  /* 0x0000000d000d7308 */ /* 0x004ea40000001000 */
[----:B------:R-:W-:Y:S01]  /*04a0*/  ISETP.GT.U32.AND P1, PT, R0, R3, PT ;  /* 0x000000030000720c */ /* 0x000fe20003f24070 */
[----:B------:R-:W-:Y:S01]  /*04b0*/  IMAD.SHL.U32 R2, R2, 0x100, RZ ;  /* 0x0000010002027824 */ /* 0x000fe200078e00ff */
[----:B------:R-:W-:Y:S02]  /*04c0*/  LOP3.LUT R17, R6, R17, RZ, 0x3c, !PT ;  /* 0x0000001106117212 */ /* 0x000fe400078e3cff */
[----:B------:R-:W-:-:S02]  /*04d0*/  LOP3.LUT R6, R14, 0x6, RZ, 0xfc, !PT ;  /* 0x000000060e067812 */ /* 0x000fc400078efcff */
[-C--:B------:R-:W-:Y:S01]  /*04e0*/  LOP3.LUT R49, R4, R17.reuse, RZ, 0xfc, !PT ;  /* 0x0000001104317212 */ /* 0x080fe200078efcff */
[--C-:B------:R-:W-:Y:S01]  /*04f0*/  @!P0 IMAD.IADD R15, R15, 0x1, -R0.reuse ;  /* 0x000000010f0f8824 */ /* 0x100fe200078e0a00 */
[----:B------:R-:W-:Y:S02]  /*0500*/  LOP3.LUT R4, R5, R16, RZ, 0x3c, !PT ;  /* 0x0000001005047212 */ /* 0x000fe400078e3cff */
[----:B------:R-:W-:Y:S01]  /*0510*/  LOP3.LUT R47, R2, R17, RZ, 0xfc, !PT ;  /* 0x00000011022f7212 */ /* 0x000fe200078efcff */
[----:B------:R-:W-:Y:S01]  /*0520*/  VIADD R49, R49, UR4 ;  /* 0x0000000431317c36 */ /* 0x000fe20008000000 */
[----:B------:R-:W-:Y:S01]  /*0530*/  ISETP.GT.U32.AND P3, PT, R0, R15, PT ;  /* 0x0000000f0000720c */ /* 0x000fe20003f64070 */
[----:B------:R-:W-:Y:S01]  /*0540*/  @!P1 IMAD.IADD R3, R3, 0x1, -R0 ;  /* 0x0000000103039824 */ /* 0x000fe200078e0a00 */
[----:B------:R-:W-:Y:S01]  /*0550*/  ISETP.GE.AND P0, PT, R4, RZ, PT ;  /* 0x000000ff0400720c */ /* 0x000fe20003f06270 */
[----:B--2---:R-:W-:Y:S01]  /*0560*/  VIADD R13, R13, 0xffffffe ;  /* 0x0ffffffe0d0d7836 */ /* 0x004fe20000000000 */
[----:B------:R-:W-:Y:S01]  /*0570*/  LOP3.LUT R2, R39, 0x17, RZ, 0xc0, !PT ;  /* 0x0000001727027812 */ /* 0x000fe200078ec0ff */
[----:B------:R-:W-:Y:S01]  /*0580*/  @!P1 VIADD R10, R10, 0x1 ;  /* 0x000000010a0a9836 */ /* 0x000fe20000000000 */
[----:B------:R-:W-:Y:S01]  /*0590*/  LOP3.LUT R4, R14, 0xa, RZ, 0xfc, !PT ;  /* 0x0000000a0e047812 */ /* 0x000fe200078efcff */
[----:B------:R-:W-:Y:S01]  /*05a0*/  VIADD R47, R47, UR4 ;  /* 0x000000042f2f7c36 */ /* 0x000fe20008000000 */
[----:B------:R-:W-:Y:S01]  /*05b0*/  LOP3.LUT R5, R2, 0x8, R41, 0xf8, !PT ;  /* 0x0000000802057812 */ /* 0x000fe200078ef829 */
[----:B------:R-:W2:Y:S01]  /*05c0*/  F2I.FTZ.U32.TRUNC.NTZ R13, R13 ;  /* 0x0000000d000d7305 */ /* 0x000ea2000021f000 */
[----:B------:R-:W-:-:S02]  /*05d0*/  LOP3.LUT R4, R4, 0x7, R39, 0x78, !PT ;  /* 0x0000000704047812 */ /* 0x000fc400078e7827 */
[----:B------:R-:W-:Y:S01]  /*05e0*/  ISETP.GE.U32.AND P4, PT, R3, R0, PT ;  /* 0x000000000300720c */ /* 0x000fe20003f86070 */
[----:B------:R-:W-:Y:S01]  /*05f0*/  @!P3 IMAD.IADD R15, R15, 0x1, -R0 ;  /* 0x000000010f0fb824 */ /* 0x000fe200078e0a00 */
[----:B------:R-:W-:Y:S01]  /*0600*/  ISETP.NE.AND P3, PT, R16, RZ, PT ;  /* 0x000000ff1000720c */ /* 0x000fe20003f65270 */
[----:B------:R-:W-:Y:S01]  /*0610*/  IMAD.SHL.U32 R5, R5, 0x100, RZ ;  /* 0x0000010005057824 */ /* 0x000fe200078e00ff */
[----:B------:R-:W-:Y:S01]  /*0620*/  LOP3.LUT R16, RZ, R16, RZ, 0x33, !PT ;  /* 0x00000010ff107212 */ /* 0x000fe200078e33ff */
[----:B------:R-:W-:Y:S01]  /*0630*/  @!P2 IMAD.MOV R15, RZ, RZ, -R15 ;  /* 0x000000ffff0fa224 */ /* 0x000fe200078e0a0f */
[----:B------:R-:W-:Y:S01]  /*0640*/  LOP3.LUT R2, R14, 0xc, RZ, 0xfc, !PT ;  /* 0x0000000c0e027812 */ /* 0x000fe200078efcff */
[----:B------:R-:W-:Y:S01]  /*0650*/  IMAD.SHL.U32 R4, R4, 0x10, RZ ;  /* 0x0000001004047824 */ /* 0x000fe200078e00ff */
[C---:B------:R-:W-:Y:S01]  /*0660*/  LOP3.LUT R0, R14.reuse, 0xe, RZ, 0xfc, !PT ;  /* 0x0000000e0e007812 */ /* 0x040fe200078efcff */
[----:B------:R-:W-:Y:S01]  /*0670*/  IMAD.SHL.U32 R14, R14, 0x8, RZ ;  /* 0x000000080e0e7824 */ /* 0x000fe200078e00ff */
[----:B------:R-:W-:-:S02]  /*0680*/  SEL R15, R16, R15, !P3 ;  /* 0x0000000f100f7207 */ /* 0x000fc40005800000 */
[----:B------:R-:W-:Y:S01]  /*0690*/  LOP3.LUT R6, R6, 0x7, R39, 0x78, !PT ;  /* 0x0000000706067812 */ /* 0x000fe200078e7827 */
[----:B------:R-:W-:Y:S01]  /*06a0*/  @P4 VIADD R10, R10, 0x1 ;  /* 0x000000010a0a4836 */ /* 0x000fe20000000000 */
[----:B------:R-:W-:Y:S01]  /*06b0*/  LOP3.LUT R2, R2, 0x7, R39, 0x78, !PT ;  /* 0x0000000702027812 */ /* 0x000fe200078e7827 */
[----:B------:R-:W-:Y:S01]  /*06c0*/  IMAD.IADD R15, R12, 0x1, R15 ;  /* 0x000000010c0f7824 */ /* 0x000fe200078e020f */
[----:B------:R-:W-:Y:S01]  /*06d0*/  LOP3.LUT R0, R0, 0x7, R39, 0x78, !PT ;  /* 0x0000000700007812 */ /* 0x000fe200078e7827 */
[----:B------:R-:W-:Y:S01]  /*06e0*/  IMAD.SHL.U32 R6, R6, 0x10, RZ ;  /* 0x0000001006067824 */ /* 0x000fe200078e00ff */
[----:B------:R-:W-:Y:S01]  /*06f0*/  LOP3.LUT R3, R4, R5, RZ, 0xfc, !PT ;  /* 0x0000000504037212 */ /* 0x000fe200078efcff */
[----:B------:R-:W-:Y:S01]  /*0700*/  IMAD.SHL.U32 R44, R15, 0x20, RZ ;  /* 0x000000200f2c7824 */ /* 0x000fe200078e00ff */
[-C--:B------:R-:W-:Y:S01]  /*0710*/  LOP3.LUT R48, R48, R17.reuse, RZ, 0xfc, !PT ;  /* 0x0000001130307212 */ /* 0x080fe200078efcff */
[--C-:B--2---:R-:W-:Y:S01]  /*0720*/  IMAD.MOV R4, RZ, RZ, -R13.reuse ;  /* 0x000000ffff047224 */ /* 0x104fe200078e0a0d */
[----:B------:R-:W-:Y:S01]  /*0730*/  LOP3.LUT R46, R46, R17, RZ, 0xfc, !PT ;  /* 0x000000112e2e7212 */ /* 0x000fe200078efcff */
[----:B------:R-:W-:Y:S01]  /*0740*/  IMAD.SHL.U32 R2, R2, 0x10, RZ ;  /* 0x0000001002027824 */ /* 0x000fe200078e00ff */
[----:B------:R-:W-:Y:S01]  /*0750*/  LOP3.LUT R32, R44, R11, RZ, 0xfc, !PT ;  /* 0x0000000b2c207212 */ /* 0x000fe200078efcff */
[----:B------:R-:W-:Y:S01]  /*0760*/  IMAD.SHL.U32 R0, R0, 0x10, RZ ;  /* 0x0000001000007824 */ /* 0x000fe200078e00ff */
[----:B------:R-:W-:Y:S01]  /*0770*/  LOP3.LUT R40, R5, R40, RZ, 0xfc, !PT ;  /* 0x0000002805287212 */ /* 0x000fe200078efcff */
[----:B------:R-:W-:Y:S01]  /*0780*/  IMAD R17, R4, R7, RZ ;  /* 0x0000000704117224 */ /* 0x000fe200078e02ff */
[-C--:B------:R-:W-:Y:S01]  /*0790*/  LOP3.LUT R31, R8, R5.reuse, RZ, 0xfc, !PT ;  /* 0x00000005081f7212 */ /* 0x080fe200078efcff */
[----:B------:R-:W-:Y:S01]  /*07a0*/  IMAD.MOV.U32 R12, RZ, RZ, RZ ;  /* 0x000000ffff0c7224 */ /* 0x000fe200078e00ff */
[-C--:B------:R-:W-:Y:S01]  /*07b0*/  LOP3.LUT R30, R30, R5.reuse, RZ, 0xfc, !PT ;  /* 0x000000051e1e7212 */ /* 0x080fe200078efcff */
[----:B------:R-:W-:Y:S01]  /*07c0*/  @!P0 IMAD.MOV R10, RZ, RZ, -R10 ;  /* 0x000000ffff0a8224 */ /* 0x000fe200078e0a0a */
[----:B------:R-:W-:Y:S01]  /*07d0*/  LOP3.LUT R29, R6, R5, RZ, 0xfc, !PT ;  /* 0x00000005061d7212 */ /* 0x000fe200078efcff */
[----:B------:R-:W-:Y:S01]  /*07e0*/  IMAD.HI.U32 R13, R13, R17, R12 ;  /* 0x000000110d0d7227 */ /* 0x000fe200078e000c */
[----:B------:R-:W-:-:S02]  /*07f0*/  LOP3.LUT R28, R28, R5, RZ, 0xfc, !PT ;  /* 0x000000051c1c7212 */ /* 0x000fc400078efcff */
[-C--:B------:R-:W-:Y:S01]  /*0800*/  LOP3.LUT R2, R2, R5.reuse, RZ, 0xfc, !PT ;  /* 0x0000000502027212 */ /* 0x080fe200078efcff */
[----:B------:R-:W-:Y:S01]  /*0810*/  VIADD R48, R48, UR4 ;  /* 0x0000000430307c36 */ /* 0x000fe20008000000 */
[----:B------:R-:W-:Y:S01]  /*0820*/  LOP3.LUT R0, R0, R5, RZ, 0xfc, !PT ;  /* 0x0000000500007212 */ /* 0x000fe200078efcff */
[----:B------:R-:W-:Y:S01]  /*0830*/  VIADD R46, R46, UR4 ;  /* 0x000000042e2e7c36 */ /* 0x000fe20008000000 */
[----:B------:R-:W-:Y:S02]  /*0840*/  LOP3.LUT R26, R44, 0x8, R11, 0xfe, !PT ;  /* 0x000000082c1a7812 */ /* 0x000fe400078efe0b */
[----:B------:R-:W-:Y:S02]  /*0850*/  ISETP.GE.AND P6, PT, R32, RZ, PT ;  /* 0x000000ff2000720c */ /* 0x000fe40003fc6270 */
[----:B------:R-:W-:Y:S02]  /*0860*/  IABS R5, R42 ;  /* 0x0000002a00057213 */ /* 0x000fe40000000000 */
[----:B------:R-:W-:-:S02]  /*0870*/  IABS R32, R32 ;  /* 0x0000002000207213 */ /* 0x000fc40000000000 */
[----:B------:R-:W-:Y:S01]  /*0880*/  ISETP.GE.AND P4, PT, R26, RZ, PT ;  /* 0x000000ff1a00720c */ /* 0x000fe20003f86270 */
[----:B------:R-:W-:Y:S01]  /*0890*/  IMAD.MOV R5, RZ, RZ, -R5 ;  /* 0x000000ffff057224 */ /* 0x000fe200078e0a05 */
[----:B------:R-:W-:Y:S01]  /*08a0*/  IABS R26, R26 ;  /* 0x0000001a001a7213 */ /* 0x000fe20000000000 */
[C---:B------:R-:W-:Y:S01]  /*08b0*/  IMAD.HI.U32 R8, R13.reuse, R32, RZ ;  /* 0x000000200d087227 */ /* 0x040fe200078e00ff */
[----:B------:R-:W-:Y:S02]  /*08c0*/  SEL R43, R16, R10, !P3 ;  /* 0x0000000a102b7207 */ /* 0x000fe40005800000 */
[----:B------:R-:W-:Y:S01]  /*08d0*/  LOP3.LUT R6, R44, 0x10, R11, 0xfe, !PT ;  /* 0x000000102c067812 */ /* 0x000fe200078efe0b */
[C---:B------:R-:W-:Y:S01]  /*08e0*/  IMAD.HI.U32 R4, R13.reuse, R26, RZ ;  /* 0x0000001a0d047227 */ /* 0x040fe200078e00ff */
[----:B------:R-:W-:Y:S02]  /*08f0*/  LOP3.LUT R10, R44, 0x18, R11, 0xfe, !PT ;  /* 0x000000182c0a7812 */ /* 0x000fe400078efe0b */
[----:B------:R-:W-:Y:S01]  /*0900*/  IABS R24, R6 ;  /* 0x0000000600187213 */ /* 0x000fe20000000000 */
[-C--:B------:R-:W-:Y:S01]  /*0910*/  IMAD R32, R8, R5.reuse, R32 ;  /* 0x0000000508207224 */ /* 0x080fe200078e0220 */
[----:B------:R-:W-:Y:S01]  /*0920*/  IABS R22, R10 ;  /* 0x0000000a00167213 */ /* 0x000fe20000000000 */
[----:B------:R-:W-:Y:S01]  /*0930*/  IMAD R26, R4, R5, R26 ;  /* 0x00000005041a7224 */ /* 0x000fe200078e021a */
[----:B------:R-:W-:Y:S01]  /*0940*/  ISETP.GE.AND P2, PT, R6, RZ, PT ;  /* 0x000000ff0600720c */ /* 0x000fe20003f46270 */
[----:B------:R-:W-:Y:S01]  /*0950*/  IMAD.HI.U32 R4, R13, R24, RZ ;  /* 0x000000180d047227 */ /* 0x000fe200078e00ff */
[----:B------:R-:W-:-:S02]  /*0960*/  ISETP.GT.U32.AND P0, PT, R7, R32, PT ;  /* 0x000000200700720c */ /* 0x000fc40003f04070 */
[----:B------:R-:W-:Y:S01]  /*0970*/  ISETP.GT.U32.AND P5, PT, R7, R26, PT ;  /* 0x0000001a0700720c */ /* 0x000fe20003fa4070 */
[----:B------:R-:W-:Y:S01]  /*0980*/  IMAD.HI.U32 R13, R13, R22, RZ ;  /* 0x000000160d0d7227 */ /* 0x000fe200078e00ff */
[----:B------:R-:W-:-:S03]  /*0990*/  LOP3.LUT R14, R14, 0x10, R41, 0xf8, !PT ;  /* 0x000000100e0e7812 */ /* 0x000fc600078ef829 */
[-C--:B------:R-:W-:Y:S02]  /*09a0*/  IMAD R24, R4, R5.reuse, R24 ;  /* 0x0000000504187224 */ /* 0x080fe400078e0218 */
[----:B------:R-:W-:Y:S02]  /*09b0*/  IMAD R22, R13, R5, R22 ;  /* 0x000000050d167224 */ /* 0x000fe400078e0216 */
[----:B------:R-:W-:Y:S01]  /*09c0*/  IMAD.SHL.U32 R43, R43, 0x20, RZ ;  /* 0x000000202b2b7824 */ /* 0x000fe200078e00ff */
[C---:B------:R-:W-:Y:S01]  /*09d0*/  ISETP.GT.U32.AND P3, PT, R7.reuse, R24, PT ;  /* 0x000000180700720c */ /* 0x040fe20003f64070 */
[--C-:B------:R-:W-:Y:S01]  /*09e0*/  @!P0 IMAD.IADD R32, R32, 0x1, -R7.reuse ;  /* 0x0000000120208824 */ /* 0x100fe200078e0a07 */
[----:B------:R-:W-:Y:S01]  /*09f0*/  ISETP.GT.U32.AND P1, PT, R7, R22, PT ;  /* 0x000000160700720c */ /* 0x000fe20003f24070 */
[----:B------:R-:W-:Y:S01]  /*0a00*/  @!P5 IMAD.IADD R26, R26, 0x1, -R7 ;  /* 0x000000011a1ad824 */ /* 0x000fe200078e0a07 */
[----:B------:R-:W-:Y:S02]  /*0a10*/  LOP3.LUT R5, R43, 0x10, R11, 0xfe, !PT ;  /* 0x000000102b057812 */ /* 0x000fe400078efe0b */
[----:B------:R-:W-:-:S02]  /*0a20*/  LOP3.LUT R4, R43, 0x18, R11, 0xfe, !PT ;  /* 0x000000182b047812 */ /* 0x000fc400078efe0b */
[----:B------:R-:W-:Y:S01]  /*0a30*/  ISETP.GT.U32.AND P0, PT, R7, R32, PT ;  /* 0x000000200700720c */ /* 0x000fe20003f04070 */
[----:B------:R-:W-:Y:S01]  /*0a40*/  IMAD.HI R16, R5, 0x2aaaaaab, RZ ;  /* 0x2aaaaaab05107827 */ /* 0x000fe200078e02ff */
[----:B------:R-:W-:Y:S02]  /*0a50*/  LOP3.LUT R8, R43, R11, RZ, 0xfc, !PT ;  /* 0x0000000b2b087212 */ /* 0x000fe400078efcff */
[----:B------:R-:W-:Y:S01]  /*0a60*/  LOP3.LUT R6, R43, 0x8, R11, 0xfe, !PT ;  /* 0x000000082b067812 */ /* 0x000fe200078efe0b */
[----:B------:R-:W-:Y:S01]  /*0a70*/  IMAD.HI R12, R4, 0x2aaaaaab, RZ ;  /* 0x2aaaaaab040c7827 */ /* 0x000fe200078e02ff */
[C---:B------:R-:W-:Y:S02]  /*0a80*/  ISETP.GT.U32.AND P5, PT, R7.reuse, R26, PT ;  /* 0x0000001a0700720c */ /* 0x040fe40003fa4070 */
[----:B------:R-:W-:Y:S01]  /*0a90*/  SHF.R.U32.HI R13, RZ, 0x1f, R16 ;  /* 0x0000001fff0d7819 */ /* 0x000fe20000011610 */
[--C-:B------:R-:W-:Y:S01]  /*0aa0*/  @!P3 IMAD.IADD R24, R24, 0x1, -R7.reuse ;  /* 0x000000011818b824 */ /* 0x100fe200078e0a07 */
[----:B------:R-:W-:Y:S01]  /*0ab0*/  SHF.R.U32.HI R11, RZ, 0x1f, R12 ;  /* 0x0000001fff0b7819 */ /* 0x000fe2000001160c */
[--C-:B------:R-:W-:Y:S01]  /*0ac0*/  @!P1 IMAD.IADD R22, R22, 0x1, -R7.reuse ;  /* 0x0000000116169824 */ /* 0x100fe200078e0a07 */
[----:B------:R-:W-:Y:S01]  /*0ad0*/  LEA.HI R16, R16, R13, RZ, 0x17 ;  /* 0x0000000d10107211 */ /* 0x000fe200078fb8ff */
[----:B------:R-:W-:Y:S01]  /*0ae0*/  @!P0 IMAD.IADD R32, R32, 0x1, -R7 ;  /* 0x0000000120208824 */ /* 0x000fe200078e0a07 */
[C---:B------:R-:W-:Y:S01]  /*0af0*/  ISETP.GT.U32.AND P3, PT, R7.reuse, R24, PT ;  /* 0x000000180700720c */ /* 0x040fe20003f64070 */
[----:B------:R-:W-:Y:S01]  /*0b00*/  IMAD.HI R20, R8, 0x2aaaaaab, RZ ;  /* 0x2aaaaaab08147827 */ /* 0x000fe200078e02ff */
[----:B------:R-:W-:-:S02]  /*0b10*/  ISETP.GT.U32.AND P1, PT, R7, R22, PT ;  /* 0x000000160700720c */ /* 0x000fc40003f24070 */
[----:B------:R-:W-:Y:S01]  /*0b20*/  LEA.HI R11, R12, R11, RZ, 0x17 ;  /* 0x0000000b0c0b7211 */ /* 0x000fe200078fb8ff */
[----:B------:R-:W-:Y:S01]  /*0b30*/  IMAD.HI R18, R6, 0x2aaaaaab, RZ ;  /* 0x2aaaaaab06127827 */ /* 0x000fe200078e02ff */
[----:B------:R-:W-:Y:S02]  /*0b40*/  ISETP.GE.AND P0, PT, R10, RZ, PT ;  /* 0x000000ff0a00720c */ /* 0x000fe40003f06270 */
[----:B------:R-:W-:Y:S01]  /*0b50*/  SHF.R.U32.HI R17, RZ, 0x1f, R20 ;  /* 0x0000001fff117819 */ /* 0x000fe20000011614 */
[----:B------:R-:W-:Y:S01]  /*0b60*/  IMAD R16, R16, -0xc00, R5 ;  /* 0xfffff40010107824 */ /* 0x000fe200078e0205 */
[----:B------:R-:W-:Y:S01]  /*0b70*/  SHF.R.U32.HI R15, RZ, 0x1f, R18 ;  /* 0x0000001fff0f7819 */ /* 0x000fe20000011612 */
[----:B------:R-:W-:Y:S01]  /*0b80*/  IMAD R10, R11, -0xc00, R4 ;  /* 0xfffff4000b0a7824 */ /* 0x000fe200078e0204 */
[----:B------:R-:W-:Y:S01]  /*0b90*/  LEA.HI R17, R20, R17, RZ, 0x17 ;  /* 0x0000001114117211 */ /* 0x000fe200078fb8ff */
[----:B------:R-:W2:Y:S01]  /*0ba0*/  LDC.64 R4, c[0x0][0x218] ;  /* 0x00008600ff047b82 */ /* 0x000ea20000000a00 */
[--C-:B------:R-:W-:Y:S01]  /*0bb0*/  @!P5 IMAD.IADD R26, R26, 0x1, -R7.reuse ;  /* 0x000000011a1ad824 */ /* 0x100fe200078e0a07 */
[----:B------:R-:W-:Y:S01]  /*0bc0*/  LEA.HI R15, R18, R15, RZ, 0x17 ;  /* 0x0000000f120f7211 */ /* 0x000fe200078fb8ff */
[----:B------:R-:W-:-:S02]  /*0bd0*/  @!P3 IMAD.IADD R24, R24, 0x1, -R7 ;  /* 0x000000011818b824 */ /* 0x000fc400078e0a07 */
[----:B------:R-:W-:Y:S01]  /*0be0*/  @!P1 IMAD.IADD R22, R22, 0x1, -R7 ;  /* 0x0000000116169824 */ /* 0x000fe200078e0a07 */
[----:B------:R-:W-:Y:S01]  /*0bf0*/  ISETP.NE.AND P1, PT, R42, RZ, PT ;  /* 0x000000ff2a00720c */ /* 0x000fe20003f25270 */
[----:B------:R-:W-:Y:S01]  /*0c00*/  @!P6 IMAD.MOV R32, RZ, RZ, -R32 ;  /* 0x000000ffff20e224 */ /* 0x000fe200078e0a20 */
[----:B------:R-:W-:Y:S01]  /*0c10*/  LOP3.LUT R7, RZ, R42, RZ, 0x33, !PT ;  /* 0x0000002aff077212 */ /* 0x000fe200078e33ff */
[----:B------:R-:W-:Y:S02]  /*0c20*/  @!P4 IMAD.MOV R26, RZ, RZ, -R26 ;  /* 0x000000ffff1ac224 */ /* 0x000fe400078e0a1a */
[----:B------:R-:W-:Y:S01]  /*0c30*/  @!P2 IMAD.MOV R24, RZ, RZ, -R24 ;  /* 0x000000ffff18a224 */ /* 0x000fe200078e0a18 */
[C---:B------:R-:W-:Y:S01]  /*0c40*/  SEL R20, R7.reuse, R32, !P1 ;  /* 0x0000002007147207 */ /* 0x040fe20004800000 */
[----:B------:R-:W-:Y:S01]  /*0c50*/  @!P0 IMAD.MOV R22, RZ, RZ, -R22 ;  /* 0x000000ffff168224 */ /* 0x000fe200078e0a16 */
[----:B------:R-:W-:Y:S01]  /*0c60*/  SEL R18, R7, R26, !P1 ;  /* 0x0000001a07127207 */ /* 0x000fe20004800000 */
[----:B------:R-:W-:Y:S01]  /*0c70*/  IMAD R8, R17, -0xc00, R8 ;  /* 0xfffff40011087824 */ /* 0x000fe200078e0208 */
[----:B------:R-:W-:Y:S01]  /*0c80*/  SEL R12, R7, R24, !P1 ;  /* 0x00000018070c7207 */ /* 0x000fe20004800000 */
[----:B------:R-:W-:Y:S01]  /*0c90*/  IMAD R6, R15, -0xc00, R6 ;  /* 0xfffff4000f067824 */ /* 0x000fe200078e0206 */
[----:B------:R-:W-:Y:S01]  /*0ca0*/  SEL R26, R7, R22, !P1 ;  /* 0x00000016071a7207 */ /* 0x000fe20004800000 */
[----:B------:R-:W-:Y:S01]  /*0cb0*/  IMAD R27, R20, 0x3c00, R9 ;  /* 0x00003c00141b7824 */ /* 0x000fe200078e0209 */
[----:B------:R-:W-:Y:S01]  /*0cc0*/  SHF.R.U32.HI R32, RZ, 0x4, R39 ;  /* 0x00000004ff207819 */ /* 0x000fe20000011627 */
[----:B------:R-:W-:-:S02]  /*0cd0*/  IMAD R59, R18, 0x3c00, R9 ;  /* 0x00003c00123b7824 */ /* 0x000fc400078e0209 */
[--C-:B------:R-:W-:Y:S01]  /*0ce0*/  IMAD R11, R8, 0x3c00, R9.reuse ;  /* 0x00003c00080b7824 */ /* 0x100fe200078e0209 */
[----:B------:R-:W-:Y:S01]  /*0cf0*/  SGXT.U32 R32, R32, 0x1 ;  /* 0x000000012020781a */ /* 0x000fe20000000000 */
[--C-:B------:R-:W-:Y:S02]  /*0d00*/  IMAD R21, R6, 0x3c00, R9.reuse ;  /* 0x00003c0006157824 */ /* 0x100fe400078e0209 */
[--C-:B------:R-:W-:Y:S01]  /*0d10*/  IMAD R22, R16, 0x3c00, R9.reuse ;  /* 0x00003c0010167824 */ /* 0x100fe200078e0209 */
[----:B------:R-:W-:Y:S01]  /*0d20*/  LOP3.LUT R38, R32, 0x2, RZ, 0xfc, !PT ;  /* 0x0000000220267812 */ /* 0x000fe200078efcff */
[--C-:B------:R-:W-:Y:S01]  /*0d30*/  IMAD R24, R10, 0x3c00, R9.reuse ;  /* 0x00003c000a187824 */ /* 0x100fe200078e0209 */
[----:B------:R-:W-:Y:S01]  /*0d40*/  LOP3.LUT R8, R32, 0x4, RZ, 0xfc, !PT ;  /* 0x0000000420087812 */ /* 0x000fe200078efcff */
[--C-:B------:R-:W-:Y:S01]  /*0d50*/  IMAD R61, R12, 0x3c00, R9.reuse ;  /* 0x00003c000c3d7824 */ /* 0x100fe200078e0209 */
[----:B------:R-:W-:Y:S01]  /*0d60*/  LOP3.LUT R12, R32, 0x7, R39, 0x78, !PT ;  /* 0x00000007200c7812 */ /* 0x000fe200078e7827 */
[----:B------:R-:W-:Y:S01]  /*0d70*/  IMAD R9, R26, 0x3c00, R9 ;  /* 0x00003c001a097824 */ /* 0x000fe200078e0209 */
[C---:B------:R-:W-:Y:S01]  /*0d80*/  LOP3.LUT R36, R32.reuse, 0x6, RZ, 0xfc, !PT ;  /* 0x0000000620247812 */ /* 0x040fe200078efcff */
[----:B-1---5:R-:W-:Y:S01]  /*0d90*/  IMAD.WIDE R26, R27, 0x2, R62 ;  /* 0x000000021b1a7825 */ /* 0x022fe200078e023e */
[----:B------:R-:W-:-:S02]  /*0da0*/  LOP3.LUT R6, R32, 0x8, RZ, 0xfc, !PT ;  /* 0x0000000820067812 */ /* 0x000fc400078efcff */
[----:B------:R-:W-:Y:S01]  /*0db0*/  LOP3.LUT R34, R32, 0xa, RZ, 0xfc, !PT ;  /* 0x0000000a20227812 */ /* 0x000fe200078efcff */
[--C-:B------:R-:W-:Y:S01]  /*0dc0*/  IMAD.WIDE R58, R59, 0x2, R62.reuse ;  /* 0x000000023b3a7825 */ /* 0x100fe200078e023e */
[----:B------:R-:W-:Y:S01]  /*0dd0*/  @!PT LDS RZ, [RZ] ;  /* 0x00000000fffff984 */ /* 0x000fe20000000800 */
[----:B------:R-:W-:Y:S01]  /*0de0*/  @!PT LDS RZ, [RZ] ;  /* 0x00000000fffff984 */ /* 0x000fe20000000800 */
[----:B------:R-:W-:Y:S01]  /*0df0*/  @!PT LDS RZ, [RZ] ;  /* 0x00000000fffff984 */ /* 0x000fe20000000800 */
[----:B------:R-:W-:Y:S01]  /*0e00*/  LDGSTS.E.BYPASS.LTC128B.128 [R49], desc[UR6][R26.64] ;  /* 0x000000001a317fae */ /* 0x000fe2000b901d46 */
[----:B------:R-:W-:Y:S02]  /*0e10*/  IADD3 R51, P0, R26, 0x100, RZ ;  /* 0x000001001a337810 */ /* 0x000fe40007f1e0ff */
[--C-:B------:R-:W-:Y:S01]  /*0e20*/  IMAD.WIDE R60, R61, 0x2, R62.reuse ;  /* 0x000000023d3c7825 */ /* 0x100fe200078e023e */
[----:B------:R1:W-:Y:S01]  /*0e30*/  LDGSTS.E.BYPASS.LTC128B.128 [R48], desc[UR6][R58.64] ;  /* 0x000000003a307fae */ /* 0x0003e2000b901d46 */
[----:B------:R-:W-:Y:S02]  /*0e40*/  IADD3 R53, P1, R58, 0x100, RZ ;  /* 0x000001003a357810 */ /* 0x000fe40007f3e0ff */
[----:B------:R-:W-:Y:S01]  /*0e50*/  IMAD.WIDE R62, R9, 0x2, R62 ;  /* 0x00000002093e7825 */ /* 0x000fe200078e023e */
[----:B------:R-:W-:Y:S01]  /*0e60*/  LDGSTS.E.BYPASS.LTC128B.128 [R47], desc[UR6][R60.64] ;  /* 0x000000003c2f7fae */ /* 0x000fe2000b901d46 */
[----:B------:R-:W-:-:S02]  /*0e70*/  LOP3.LUT R38, R38, 0x7, R39, 0x78, !PT ;  /* 0x0000000726267812 */ /* 0x000fc400078e7827 */
[--C-:B--2---:R-:W-:Y:S01]  /*0e80*/  IMAD.WIDE R10, R11, 0x2, R4.reuse ;  /* 0x000000020b0a7825 */ /* 0x104fe200078e0204 */
[----:B------:R2:W-:Y:S01]  /*0e90*/  LDGSTS.E.BYPASS.LTC128B.128 [R46], desc[UR6][R62.64] ;  /* 0x000000003e2e7fae */ /* 0x0005e2000b901d46 */
[----:B------:R-:W-:Y:S02]  /*0ea0*/  LOP3.LUT R8, R8, 0x7, R39, 0x78, !PT ;  /* 0x0000000708087812 */ /* 0x000fe400078e7827 */
[--C-:B------:R-:W-:Y:S01]  /*0eb0*/  IMAD.WIDE R20, R21, 0x2, R4.reuse ;  /* 0x0000000215147825 */ /* 0x100fe200078e0204 */
[----:B------:R-:W0:Y:S01]  /*0ec0*/  LDGDEPBAR ;  /* 0x00000000000079af */ /* 0x000e220000000000 */
[----:B------:R-:W-:Y:S02]  /*0ed0*/  LOP3.LUT R36, R36, 0x7, R39, 0x78, !PT ;  /* 0x0000000724247812 */ /* 0x000fe400078e7827 */
[----:B------:R-:W-:Y:S01]  /*0ee0*/  IMAD.WIDE R22, R22, 0x2, R4 ;  /* 0x0000000216167825 */ /* 0x000fe200078e0204 */
[----:B------:R3:W-:Y:S01]  /*0ef0*/  LDGSTS.E.BYPASS.LTC128B.128 [R49+0x2000], desc[UR6][R10.64] ;  /* 0x020000000a317fae */ /* 0x0007e2000b901d46 */
[----:B------:R-:W-:-:S02]  /*0f00*/  LOP3.LUT R6, R6, 0x7, R39, 0x78, !PT ;  /* 0x0000000706067812 */ /* 0x000fc400078e7827 */
[----:B------:R-:W-:Y:S01]  /*0f10*/  IMAD.WIDE R24, R24, 0x2, R4 ;  /* 0x0000000218187825 */ /* 0x000fe200078e0204 */
[----:B------:R4:W-:Y:S01]  /*0f20*/  LDGSTS.E.BYPASS.LTC128B.128 [R48+0x2000], desc[UR6][R20.64] ;  /* 0x0200000014307fae */ /* 0x0009e2000b901d46 */
[----:B------:R-:W-:Y:S02]  /*0f30*/  LOP3.LUT R5, R14, 0x7, R39, 0xf8, !PT ;  /* 0x000000070e057812 */ /* 0x000fe400078ef827 */
[----:B------:R-:W-:Y:S01]  /*0f40*/  IMAD.SHL.U32 R12, R12, 0x10, RZ ;  /* 0x000000100c0c7824 */ /* 0x000fe200078e00ff */
[----:B------:R4:W-:Y:S01]  /*0f50*/  LDGSTS.E.BYPASS.LTC128B.128 [R47+0x2000], desc[UR6][R22.64] ;  /* 0x02000000162f7fae */ /* 0x0009e2000b901d46 */
[C---:B------:R-:W-:Y:S01]  /*0f60*/  LOP3.LUT R4, R32.reuse, 0xc, RZ, 0xfc, !PT ;  /* 0x0000000c20047812 */ /* 0x040fe200078efcff */
[----:B------:R-:W-:Y:S01]  /*0f70*/  IMAD.SHL.U32 R5, R5, 0x100, RZ ;  /* 0x0000010005057824 */ /* 0x000fe200078e00ff */
[----:B------:R-:W-:Y:S01]  /*0f80*/  LOP3.LUT R32, R32, 0xe, RZ, 0xfc, !PT ;  /* 0x0000000e20207812 */ /* 0x000fe200078efcff */
[----:B------:R4:W-:Y:S01]  /*0f90*/  LDGSTS.E.BYPASS.LTC128B.128 [R46+0x2000], desc[UR6][R24.64] ;  /* 0x02000000182e7fae */ /* 0x0009e2000b901d46 */
[----:B------:R-:W-:Y:S01]  /*0fa0*/  LOP3.LUT R34, R34, 0x7, R39, 0x78, !PT ;  /* 0x0000000722227812 */ /* 0x000fe200078e7827 */
[----:B------:R-:W-:Y:S01]  /*0fb0*/  IMAD.X R52, RZ, RZ, R59, P1 ;  /* 0x000000ffff347224 */ /* 0x000fe200008e063b */
[----:B------:R-:W-:Y:S01]  /*0fc0*/  LOP3.LUT R45, R5, R12, RZ, 0xfc, !PT ;  /* 0x0000000c052d7212 */ /* 0x000fe200078efcff */
[----:B------:R-:W0:Y:S01]  /*0fd0*/  LDGDEPBAR ;  /* 0x00000000000079af */ /* 0x000e220000000000 */
[----:B------:R-:W-:Y:S01]  /*0fe0*/  LOP3.LUT R4, R4, 0x7, R39, 0x78, !PT ;  /* 0x0000000704047812 */ /* 0x000fe200078e7827 */
[----:B------:R-:W-:Y:S01]  /*0ff0*/  IMAD.X R50, RZ, RZ, R27, P0 ;  /* 0x000000ffff327224 */ /* 0x000fe200000e061b */
[----:B------:R-:W-:Y:S01]  /*1000*/  LOP3.LUT R32, R32, 0x7, R39, 0x78, !PT ;  /* 0x0000000720207812 */ /* 0x000fe200078e7827 */
[----:B------:R-:W-:Y:S01]  /*1010*/  IMAD.SHL.U32 R38, R38, 0x10, RZ ;  /* 0x0000001026267824 */ /* 0x000fe200078e00ff */
[----:B------:R-:W-:Y:S01]  /*1020*/  IADD3 R57, P3, R62, 0x100, RZ ;  /* 0x000001003e397810 */ /* 0x000fe20007f7e0ff */
[----:B------:R-:W-:Y:S01]  /*1030*/  IMAD.SHL.U32 R8, R8, 0x10, RZ ;  /* 0x0000001008087824 */ /* 0x000fe200078e00ff */
[----:B------:R-:W-:Y:S01]  /*1040*/  IADD3 R55, P2, R60, 0x100, RZ ;  /* 0x000001003c377810 */ /* 0x000fe20007f5e0ff */
[----:B------:R-:W-:Y:S01]  /*1050*/  IMAD.SHL.U32 R36, R36, 0x10, RZ ;  /* 0x0000001024247824 */ /* 0x000fe200078e00ff */
[----:B-1----:R-:W-:Y:S01]  /*1060*/  IADD3 R59, P0, R10, 0x100, RZ ;  /* 0x000001000a3b7810 */ /* 0x002fe20007f1e0ff */
[----:B------:R-:W-:Y:S01]  /*1070*/  IMAD.SHL.U32 R6, R6, 0x10, RZ ;  /* 0x0000001006067824 */ /* 0x000fe200078e00ff */
[-C--:B------:R-:W-:Y:S01]  /*1080*/  LOP3.LUT R38, R38, R5.reuse, RZ, 0xfc, !PT ;  /* 0x0000000526267212 */ /* 0x080fe200078efcff */
[----:B------:R-:W-:Y:S01]  /*1090*/  IMAD.SHL.U32 R34, R34, 0x10, RZ ;  /* 0x0000001022227824 */ /* 0x000fe200078e00ff */
[-C--:B------:R-:W-:Y:S01]  /*10a0*/  LOP3.LUT R37, R8, R5.reuse, RZ, 0xfc, !PT ;  /* 0x0000000508257212 */ /* 0x080fe200078efcff */
[----:B------:R-:W-:Y:S01]  /*10b0*/  IMAD.SHL.U32 R4, R4, 0x10, RZ ;  /* 0x0000001004047824 */ /* 0x000fe200078e00ff */
[-C--:B------:R-:W-:Y:S01]  /*10c0*/  LOP3.LUT R36, R36, R5.reuse, RZ, 0xfc, !PT ;  /* 0x0000000524247212 */ /* 0x080fe200078efcff */
[----:B------:R-:W-:Y:S01]  /*10d0*/  IMAD.SHL.U32 R32, R32, 0x10, RZ ;  /* 0x0000001020207824 */ /* 0x000fe200078e00ff */
[----:B------:R-:W-:Y:S01]  /*10e0*/  LOP3.LUT R35, R6, R5, RZ, 0xfc, !PT ;  /* 0x0000000506237212 */ /* 0x000fe200078efcff */
[----:B------:R-:W-:Y:S01]  /*10f0*/  IMAD.X R56, RZ, RZ, R63, P3 ;  /* 0x000000ffff387224 */ /* 0x000fe200018e063f */
[----:B------:R-:W-:Y:S01]  /*1100*/  IADD3 R65, P3, R24, 0x100, RZ ;  /* 0x0000010018417810 */ /* 0x000fe20007f7e0ff */
[----:B------:R-:W-:Y:S01]  /*1110*/  IMAD.X R54, RZ, RZ, R61, P2 ;  /* 0x000000ffff367224 */ /* 0x000fe200010e063d */
[----:B--2---:R-:W-:Y:S01]  /*1120*/  IADD3 R63, P2, R22, 0x100, RZ ;  /* 0x00000100163f7810 */ /* 0x004fe20007f5e0ff */
[----:B------:R-:W-:Y:S01]  /*1130*/  IMAD.X R58, RZ, RZ, R11, P0 ;  /* 0x000000ffff3a7224 */ /* 0x000fe200000e060b */
[----:B------:R-:W-:Y:S01]  /*1140*/  IADD3 R61, P1, R20, 0x100, RZ ;  /* 0x00000100143d7810 */ /* 0x000fe20007f3e0ff */
[----:B------:R-:W-:-:S04]  /*1150*/  DEPBAR.LE SB0, 0x0 ;  /* 0x000080000000791a */ /* 0x000fc80000000000 */
[----:B------:R-:W-:Y:S01]  /*1160*/  BAR.SYNC.DEFER_BLOCKING 0x0 ;  /* 0x0000000000007b1d */ /* 0x000fe20000010000 */
[-C--:B------:R-:W-:Y:S01]  /*1170*/  LOP3.LUT R34, R34, R5.reuse, RZ, 0xfc, !PT ;  /* 0x0000000522227212 */ /* 0x080fe200078efcff */
[----:B------:R-:W-:Y:S01]  /*1180*/  IMAD.X R64, RZ, RZ, R25, P3 ;  /* 0x000000ffff407224 */ /* 0x000fe200018e0619 */
[-C--:B------:R-:W-:Y:S01]  /*1190*/  LOP3.LUT R33, R4, R5.reuse, RZ, 0xfc, !PT ;  /* 0x0000000504217212 */ /* 0x080fe200078efcff */
[----:B------:R-:W-:Y:S01]  /*11a0*/  IMAD.X R62, RZ, RZ, R23, P2 ;  /* 0x000000ffff3e7224 */ /* 0x000fe200010e0617 */
[----:B------:R-:W-:Y:S01]  /*11b0*/  LOP3.LUT R32, R32, R5, RZ, 0xfc, !PT ;  /* 0x0000000520207212 */ /* 0x000fe200078efcff */
[----:B------:R-:W-:Y:S01]  /*11c0*/  IMAD.X R60, RZ, RZ, R21, P1 ;  /* 0x000000ffff3c7224 */ /* 0x000fe200008e0615 */
[----:B------:R-:W-:Y:S02]  /*11d0*/  CS2R R4, SRZ ;  /* 0x0000000000047805 */ /* 0x000fe4000001ff00 */
[----:B------:R-:W-:Y:S02]  /*11e0*/  CS2R R6, SRZ ;  /* 0x0000000000067805 */ /* 0x000fe4000001ff00 */
[----:B------:R-:W-:-:S02]  /*11f0*/  CS2R R8, SRZ ;  /* 0x0000000000087805 */ /* 0x000fc4000001ff00 */
[----:B---3--:R-:W-:Y:S01]  /*1200*/  CS2R R10, SRZ ;  /* 0x00000000000a7805 */ /* 0x008fe2000001ff00 */
[----:B------:R1:W2:Y:S04]  /*1210*/  LDSM.16.M88.4 R12, [R45+UR4] ;  /* 0x000000042d0c783b */ /* 0x0002a80008000200 */
[----:B----4-:R1:W3:Y:S02]  /*1220*/  LDSM.16.M88.4 R16, [R40+UR4+0x2000] ;  /* 0x002000042810783b */ /* 0x0102e40008000200 */
.L_x_0:
[----:B------:R-:W-:-:S01]  /*1230*/  LDSM.16.M88.4 R20, [R38+UR4] ;  /* 0x000000042614783b */ /* 0x000fc20008000200 */
[----:B--23--:R-:W-:Y:S03]  /*1240*/  HMMA.16816.F32.BF16 R4, R12, R16, R4 ;  /* 0x000000100c04723c */ /* 0x00cfe60000041804 */
[----:B------:R-:W2:Y:S02]  /*1250*/  LDSM.16.M88.4 R24, [R31+UR4+0x2000] ;  /* 0x002000041f18783b */ /* 0x000ea40008000200 */
[C---:B------:R-:W-:Y:S01]  /*1260*/  ISETP.GE.U32.AND P4, PT, R66.reuse, 0x3b80, PT ;  /* 0x00003b804200780c */ /* 0x040fe20003f86070 */
[----:B------:R-:W-:Y:S01]  /*1270*/  HMMA.16816.F32.BF16 R8, R12, R18, R8 ;  /* 0x000000120c08723c */ /* 0x000fe20000041808 */
[----:B------:R-:W-:Y:S04]  /*1280*/  LDSM.16.M88.4 R12, [R37+UR4] ;  /* 0x00000004250c783b */ /* 0x000fe80008000200 */
[----:B------:R-:W3:Y:S01]  /*1290*/  LDSM.16.M88.4 R16, [R30+UR4+0x2000] ;  /* 0x002000041e10783b */ /* 0x000ee20008000200 */
[----:B------:R-:W-:Y:S11]  /*12a0*/  VIADD R66, R66, 0x80 ;  /* 0x0000008042427836 */ /* 0x000ff60000000000 */
[----:B------:R-:W-:-:S01]  /*12b0*/  @!UPT UIADD3 URZ, URZ, URZ, URZ ;  /* 0x0000003f3f3ff290 */ /* 0x000fc2000fffe03f */
[----:B--2---:R-:W-:Y:S06]  /*12c0*/  HMMA.16816.F32.BF16 R4, R20, R24, R4 ;  /* 0x000000181404723c */ /* 0x004fec0000041804 */
[----:B------:R-:W-:Y:S01]  /*12d0*/  HMMA.16816.F32.BF16 R8, R20, R26, R8 ;  /* 0x0000001a1408723c */ /* 0x000fe20000041808 */
[----:B------:R-:W-:Y:S04]  /*12e0*/  LDSM.16.M88.4 R20, [R36+UR4] ;  /* 0x000000042414783b */ /* 0x000fe80008000200 */
[----:B------:R-:W2:Y:S11]  /*12f0*/  LDSM.16.M88.4 R24, [R29+UR4+0x2000] ;  /* 0x002000041d18783b */ /* 0x000eb60008000200 */
[----:B------:R-:W-:-:S02]  /*1300*/  @!UPT UIADD3 URZ, URZ, URZ, URZ ;  /* 0x0000003f3f3ff290 */ /* 0x000fc4000fffe03f */
[----:B---3--:R-:W-:Y:S06]  /*1310*/  HMMA.16816.F32.BF16 R4, R12, R16, R4 ;  /* 0x000000100c04723c */ /* 0x008fec0000041804 */
[----:B------:R-:W-:Y:S01]  /*1320*/  HMMA.16816.F32.BF16 R8, R12, R18, R8 ;  /* 0x000000120c08723c */ /* 0x000fe20000041808 */
[----:B------:R-:W-:Y:S04]  /*1330*/  LDSM.16.M88.4 R12, [R35+UR4] ;  /* 0x00000004230c783b */ /* 0x000fe80008000200 */
[----:B------:R-:W3:Y:S11]  /*1340*/  LDSM.16.M88.4 R16, [R28+UR4+0x2000] ;  /* 0x002000041c10783b */ /* 0x000ef60008000200 */
[----:B------:R-:W-:-:S02]  /*1350*/  @!UPT UIADD3 URZ, URZ, URZ, URZ ;  /* 0x0000003f3f3ff290 */ /* 0x000fc4000fffe03f */
        /* <DEDUP_REMOVED lines=13> */
[----:B------:R-:W2:Y:S01]  /*1430*/  LDSM.16.M88.4 R24, [R0+UR4+0x2000] ;  /* 0x002000040018783b */ /* 0x000ea20008000200 */
[----:B------:R-:W-:Y:S11]  /*1440*/  BAR.SYNC.DEFER_BLOCKING 0x0 ;  /* 0x0000000000007b1d */ /* 0x000ff60000010000 */
[----:B------:R-:W-:-:S01]  /*1450*/  @!UPT UIADD3 URZ, URZ, URZ, URZ ;  /* 0x0000003f3f3ff290 */ /* 0x000fc2000fffe03f */
[----:B---3--:R-:W-:Y:S06]  /*1460*/  HMMA.16816.F32.BF16 R4, R12, R16, R4 ;  /* 0x000000100c04723c */ /* 0x008fec0000041804 */
[----:B------:R-:W-:Y:S11]  /*1470*/  HMMA.16816.F32.BF16 R8, R12, R18, R8 ;  /* 0x000000120c08723c */ /* 0x000ff60000041808 */
[----:B------:R-:W-:Y:S07]  /*1480*/  @!UPT UIADD3 URZ, URZ, URZ, URZ ;  /* 0x0000003f3f3ff290 */ /* 0x000fee000fffe03f */
[----:B--2---:R-:W-:Y:S05]  /*1490*/  HMMA.16816.F32.BF16 R4, R20, R24, R4 ;  /* 0x000000181404723c */ /* 0x004fea0000041804 */
[----:B------:R-:W-:-:S01]  /*14a0*/  IADD3 R14, P1, R51, UR8, RZ ;  /* 0x00000008330e7c10 */ /* 0x000fc2000ff3e0ff */
[----:B------:R-:W-:Y:S05]  /*14b0*/  HMMA.16816.F32.BF16 R8, R20, R26, R8 ;  /* 0x0000001a1408723c */ /* 0x000fea0000041808 */
[----:B------:R-:W-:Y:S02]  /*14c0*/  IADD3 R18, P0, R53, UR8, RZ ;  /* 0x0000000835127c10 */ /* 0x000fe4000ff1e0ff */
[----:B------:R-:W-:Y:S04]  /*14d0*/  IADD3.X R15, R50, UR5, RZ, P1, !PT ;  /* 0x00000005320f7c10 */ /* 0x000fe80008ffe4ff */
[----:B------:R-:W-:Y:S01]  /*14e0*/  IADD3 R68, P1, R55, UR8, RZ ;  /* 0x0000000837447c10 */ /* 0x000fe2000ff3e0ff */
[----:B------:R-:W-:Y:S01]  /*14f0*/  @!PT LDS RZ, [RZ] ;  /* 0x00000000fffff984 */ /* 0x000fe20000000800 */
[----:B------:R-:W-:Y:S01]  /*1500*/  @!PT LDS RZ, [RZ] ;  /* 0x00000000fffff984 */ /* 0x000fe20000000800 */
[----:B------:R-:W-:Y:S01]  /*1510*/  @!PT LDS RZ, [RZ] ;  /* 0x00000000fffff984 */ /* 0x000fe20000000800 */
[----:B------:R2:W-:Y:S01]  /*1520*/  LDGSTS.E.BYPASS.LTC128B.128 [R49], desc[UR6][R14.64], !P4 ;  /* 0x000000000e317fae */ /* 0x0005e2000e101d46 */
[----:B------:R-:W-:Y:S02]  /*1530*/  IADD3.X R19, R52, UR5, RZ, P0, !PT ;  /* 0x0000000534137c10 */ /* 0x000fe400087fe4ff */
[----:B------:R-:W-:Y:S02]  /*1540*/  IADD3.X R69, R54, UR5, RZ, P1, !PT ;  /* 0x0000000536457c10 */ /* 0x000fe40008ffe4ff */
[----:B------:R-:W-:Y:S01]  /*1550*/  IADD3 R24, P0, R57, UR8, RZ ;  /* 0x0000000839187c10 */ /* 0x000fe2000ff1e0ff */
[----:B------:R3:W-:Y:S01]  /*1560*/  LDGSTS.E.BYPASS.LTC128B.128 [R48], desc[UR6][R18.64], !P4 ;  /* 0x0000000012307fae */ /* 0x0007e2000e101d46 */
[----:B------:R-:W-:Y:S02]  /*1570*/  IADD3 R16, P3, R59, UR8, RZ ;  /* 0x000000083b107c10 */ /* 0x000fe4000ff7e0ff */
[----:B------:R-:W-:Y:S01]  /*1580*/  IADD3.X R25, R56, UR5, RZ, P0, !PT ;  /* 0x0000000538197c10 */ /* 0x000fe200087fe4ff */
[----:B------:R4:W-:Y:S01]  /*1590*/  LDGSTS.E.BYPASS.LTC128B.128 [R47], desc[UR6][R68.64], !P4 ;  /* 0x00000000442f7fae */ /* 0x0009e2000e101d46 */
[----:B------:R-:W-:Y:S03]  /*15a0*/  IADD3.X R17, R58, UR5, RZ, P3, !PT ;  /* 0x000000053a117c10 */ /* 0x000fe60009ffe4ff */
[----:B-1----:R-:W-:Y:S04]  /*15b0*/  LDGSTS.E.BYPASS.LTC128B.128 [R46], desc[UR6][R24.64], !P4 ;  /* 0x00000000182e7fae */ /* 0x002fe8000e101d46 */
[----:B------:R-:W0:Y:S04]  /*15c0*/  LDGDEPBAR ;  /* 0x00000000000079af */ /* 0x000e280000000000 */
[----:B------:R-:W-:Y:S01]  /*15d0*/  LDGSTS.E.BYPASS.LTC128B.128 [R49+0x2000], desc[UR6][R16.64], !P4 ;  /* 0x0200000010317fae */ /* 0x000fe2000e101d46 */
[----:B--2---:R-:W-:Y:S04]  /*15e0*/  IADD3 R14, P2, R61, UR8, RZ ;  /* 0x000000083d0e7c10 */ /* 0x004fe8000ff5e0ff */
[----:B------:R-:W-:Y:S02]  /*15f0*/  IADD3.X R15, R60, UR5, RZ, P2, !PT ;  /* 0x000000053c0f7c10 */ /* 0x000fe400097fe4ff */
[----:B---3--:R-:W-:Y:S03]  /*1600*/  IADD3 R18, P1, R63, UR8, RZ ;  /* 0x000000083f127c10 */ /* 0x008fe6000ff3e0ff */
[----:B------:R1:W-:Y:S01]  /*1610*/  LDGSTS.E.BYPASS.LTC128B.128 [R48+0x2000], desc[UR6][R14.64], !P4 ;  /* 0x020000000e307fae */ /* 0x0003e2000e101d46 */
[----:B----4-:R-:W-:Y:S01]  /*1620*/  IADD3 R68, P0, R65, UR8, RZ ;  /* 0x0000000841447c10 */ /* 0x010fe2000ff1e0ff */
[----:B------:R-:W-:Y:S01]  /*1630*/  UIADD3 UR8, UP0, UR8, 0x100, URZ ;  /* 0x0000010008087890 */ /* 0x000fe2000ff1e03f */
[----:B------:R-:W-:Y:S02]  /*1640*/  IADD3.X R19, R62, UR5, RZ, P1, !PT ;  /* 0x000000053e137c10 */ /* 0x000fe40008ffe4ff */
[----:B------:R-:W-:Y:S01]  /*1650*/  IADD3.X R69, R64, UR5, RZ, P0, !PT ;  /* 0x0000000540457c10 */ /* 0x000fe200087fe4ff */
[----:B------:R-:W-:Y:S02]  /*1660*/  UIADD3.X UR5, URZ, UR5, URZ, UP0, !UPT ;  /* 0x000000053f057290 */ /* 0x000fe400087fe43f */
[----:B------:R4:W-:Y:S04]  /*1670*/  LDGSTS.E.BYPASS.LTC128B.128 [R47+0x2000], desc[UR6][R18.64], !P4 ;  /* 0x02000000122f7fae */ /* 0x0009e8000e101d46 */
[----:B------:R3:W-:Y:S04]  /*1680*/  LDGSTS.E.BYPASS.LTC128B.128 [R46+0x2000], desc[UR6][R68.64], !P4 ;  /* 0x02000000442e7fae */ /* 0x0007e8000e101d46 */
[----:B------:R-:W0:Y:S01]  /*1690*/  LDGDEPBAR ;  /* 0x00000000000079af */ /* 0x000e220000000000 */
[----:B------:R-:W-:Y:S04]  /*16a0*/  DEPBAR.LE SB0, 0x0 ;  /* 0x000080000000791a */ /* 0x000fe80000000000 */
[----:B------:R-:W-:Y:S06]  /*16b0*/  BAR.SYNC.DEFER_BLOCKING 0x0 ;  /* 0x0000000000007b1d */ /* 0x000fec0000010000 */
[----:B-1----:R3:W2:Y:S04]  /*16c0*/  LDSM.16.M88.4 R12, [R45+UR4] ;  /* 0x000000042d0c783b */ /* 0x0026a80008000200 */
[----:B----4-:R3:W2:Y:S01]  /*16d0*/  LDSM.16.M88.4 R16, [R40+UR4+0x2000] ;  /* 0x002000042810783b */ /* 0x0106a20008000200 */
[----:B------:R-:W-:Y:S08]  /*16e0*/  @!P4 BRA `(.L_x_0) ;  /* 0xfffffff800d0c947 */ /* 0x000ff0000383ffff */
[----:B------:R-:W-:-:S04]  /*16f0*/  DEPBAR.LE SB0, 0x0 ;  /* 0x000080000000791a */ /* 0x000fc80000000000 */
[C---:B--2---:R-:W-:Y:S01]  /*1700*/  LOP3.LUT R12, R39.reuse, 0x1f, RZ, 0xc0, !PT ;  /* 0x0000001f270c7812 */ /* 0x044fe200078ec0ff */
[----:B------:R-:W1:Y:S01]  /*1710*/  LDC.64 R14, c[0x0][0x220] ;  /* 0x00008800ff0e7b82 */ /* 0x000e620000000a00 */
[----:B------:R-:W-:Y:S02]  /*1720*/  LOP3.LUT R2, R39, 0x3, RZ, 0xc0, !PT ;  /* 0x0000000327027812 */ /* 0x000fe400078ec0ff */
[----:B------:R-:W-:Y:S02]  /*1730*/  LOP3.LUT R3, R41, 0x8, RZ, 0xc0, !PT ;  /* 0x0000000829037812 */ /* 0x000fe400078ec0ff */
[----:B------:R-:W-:Y:S02]  /*1740*/  SHF.R.U32.HI R12, RZ, 0x2, R12 ;  /* 0x00000002ff0c7819 */ /* 0x000fe4000001160c */
[----:B------:R-:W-:Y:S01]  /*1750*/  F2FP.BF16.F32.PACK_AB R4, R5, R4 ;  /* 0x000000040504723e */ /* 0x000fe200000010ff */
[----:B------:R-:W-:Y:S01]  /*1760*/  IMAD R0, R2, 0x2, R3 ;  /* 0x0000000202007824 */ /* 0x000fe200078e0203 */
[----:B------:R-:W-:-:S02]  /*1770*/  LOP3.LUT R3, R12, 0x10, R41, 0xf8, !PT ;  /* 0x000000100c037812 */ /* 0x000fc400078ef829 */
[----:B------:R-:W-:Y:S02]  /*1780*/  F2FP.BF16.F32.PACK_AB R6, R7, R6 ;  /* 0x000000060706723e */ /* 0x000fe400000010ff */
[----:B------:R-:W-:Y:S01]  /*1790*/  F2FP.BF16.F32.PACK_AB R8, R9, R8 ;  /* 0x000000080908723e */ /* 0x000fe200000010ff */
[----:B------:R-:W-:Y:S01]  /*17a0*/  IMAD R0, R3, 0x28, R0 ;  /* 0x0000002803007824 */ /* 0x000fe200078e0200 */
[----:B------:R-:W-:Y:S02]  /*17b0*/  F2FP.BF16.F32.PACK_AB R10, R11, R10 ;  /* 0x0000000a0b0a723e */ /* 0x000fe400000010ff */
[----:B------:R-:W-:Y:S02]  /*17c0*/  LOP3.LUT R5, R44, 0x1f, R41, 0xf8, !PT ;  /* 0x0000001f2c057812 */ /* 0x000fe400078ef829 */
[----:B------:R-:W-:Y:S01]  /*17d0*/  LEA R3, R0, UR4, 0x1 ;  /* 0x0000000400037c11 */ /* 0x000fe2000f8e08ff */
[----:B------:R-:W-:Y:S01]  /*17e0*/  BAR.SYNC.DEFER_BLOCKING 0x0 ;  /* 0x0000000000007b1d */ /* 0x000fe20000010000 */
[----:B------:R-:W-:Y:S01]  /*17f0*/  IMAD.SHL.U32 R0, R39, 0x8, RZ ;  /* 0x0000000827007824 */ /* 0x000fe200078e00ff */
[----:B------:R-:W-:-:S02]  /*1800*/  ISETP.GE.AND P0, PT, R5, R42, PT ;  /* 0x0000002a0500720c */ /* 0x000fc40003f06270 */
[----:B------:R-:W-:Y:S02]  /*1810*/  LOP3.LUT R41, R12, 0x18, R41, 0xf8, !PT ;  /* 0x000000180c297812 */ /* 0x000fe400078ef829 */
[----:B------:R-:W-:-:S03]  /*1820*/  LOP3.LUT R0, R43, 0x18, R0, 0xf8, !PT ;  /* 0x000000182b007812 */ /* 0x000fc600078ef800 */
[----:B------:R-:W-:Y:S01]  /*1830*/  IMAD R41, R41, 0x5, R2 ;  /* 0x0000000529297824 */ /* 0x000fe200078e0202 */
[----:B------:R-:W-:Y:S01]  /*1840*/  ISETP.LT.AND P0, PT, R0, 0xc00, !P0 ;  /* 0x00000c000000780c */ /* 0x000fe20004701270 */
[----:B------:R-:W-:Y:S02]  /*1850*/  IMAD R5, R5, 0xc00, R0 ;  /* 0x00000c0005057824 */ /* 0x000fe400078e0200 */
[----:B------:R-:W-:Y:S02]  /*1860*/  IMAD.SHL.U32 R41, R41, 0x8, RZ ;  /* 0x0000000829297824 */ /* 0x000fe400078e00ff */
[----:B-1----:R-:W-:Y:S01]  /*1870*/  IMAD.WIDE R14, R5, 0x2, R14 ;  /* 0x00000002050e7825 */ /* 0x002fe200078e020e */
[----:B------:R1:W-:Y:S04]  /*1880*/  STS [R3], R4 ;  /* 0x0000000403007388 */ /* 0x0003e80000000800 */
[----:B------:R2:W-:Y:S04]  /*1890*/  STS [R3+0x280], R6 ;  /* 0x0002800603007388 */ /* 0x0005e80000000800 */
[----:B------:R2:W-:Y:S04]  /*18a0*/  STS [R3+0x20], R8 ;  /* 0x0000200803007388 */ /* 0x0005e80000000800 */
[----:B------:R2:W-:Y:S01]  /*18b0*/  STS [R3+0x2a0], R10 ;  /* 0x0002a00a03007388 */ /* 0x0005e20000000800 */
[----:B-1----:R-:W-:Y:S01]  /*18c0*/  LEA R4, R41, UR4, 0x1 ;  /* 0x0000000429047c11 */ /* 0x002fe2000f8e08ff */
[----:B------:R-:W-:Y:S06]  /*18d0*/  BAR.SYNC.DEFER_BLOCKING 0x0 ;  /* 0x0000000000007b1d */ /* 0x000fec0000010000 */
[----:B--2---:R-:W-:Y:S05]  /*18e0*/  @!P0 EXIT ;  /* 0x000000000000894d */ /* 0x004fea0003800000 */
[----:B------:R-:W1:Y:S04]  /*18f0*/  LDS.128 R4, [R4] ;  /* 0x0000000004047984 */ /* 0x000e680000000c00 */
[----:B-1----:R-:W-:Y:S01]  /*1900*/  STG.E.128 desc[UR6][R14.64], R4 ;  /* 0x000000040e007986 */ /* 0x002fe2000c101d06 */
[----:B------:R-:W-:Y:S05]  /*1910*/  EXIT ;  /* 0x000000000000794d */ /* 0x000fea0003800000 */
.L_x_1:
[----:B------:R-:W-:-:S00]  /*1920*/  BRA `(.L_x_1) ;  /* 0xfffffffc00fc7947 */ /* 0x000fc0000383ffff */
[----:B------:R-:W-:-:S00]  /*1930*/  NOP ;  /* 0x0000000000007918 */ /* 0x000fc00000000000 */
        /* <DEDUP_REMOVED lines=12> */
.L_x_2:


//--------------------- .nv.shared.triton_mm      --------------------------
	.section	.nv.shared.triton_mm,"aw",@nobits
	.sectionflags	@""
	.align	16
	.zero		1024


//--------------------- .nv.constant0.triton_mm   --------------------------
	.section	.nv.constant0.triton_mm,"a",@progbits
	.sectionflags	@""
	.align	4
.nv.constant0.triton_mm:
	.zero		560
